//
// Generated by NVIDIA NVVM Compiler
//
// Compiler Build ID: CL-36424714
// Cuda compilation tools, release 13.0, V13.0.88
// Based on NVVM 20.0.0
//

.version 9.0
.target sm_100
.address_size 64

	// .globl	_Z7findMiniPiS_

.visible .entry _Z7findMiniPiS_(
	.param .u32 _Z7findMiniPiS__param_0,
	.param .u64 .ptr .align 1 _Z7findMiniPiS__param_1,
	.param .u64 .ptr .align 1 _Z7findMiniPiS__param_2
)
{
	.reg .pred 	%p<13>;
	.reg .b32 	%r<28>;
	.reg .b64 	%rd<15>;

	ld.param.u32 	%r27, [_Z7findMiniPiS__param_0];
	ld.param.u64 	%rd6, [_Z7findMiniPiS__param_1];
	ld.param.u64 	%rd5, [_Z7findMiniPiS__param_2];
	cvta.to.global.u64 	%rd1, %rd6;
	mov.u32 	%r1, %tid.x;
	mov.u32 	%r2, %ctaid.x;
	shr.u32 	%r14, %r27, 31;
	add.s32 	%r15, %r27, %r14;
	shr.s32 	%r26, %r15, 1;
	setp.gt.s32 	%p1, %r1, %r26;
	@%p1 bra 	$L__BB0_13;
	add.s32 	%r16, %r27, 1;
	setp.lt.u32 	%p2, %r16, 3;
	mul.wide.u32 	%rd7, %r2, 4;
	add.s64 	%rd2, %rd1, %rd7;
	@%p2 bra 	$L__BB0_10;
	mul.lo.s32 	%r17, %r1, 9;
	add.s32 	%r4, %r17, %r2;
	mul.wide.u32 	%rd8, %r17, 4;
	add.s64 	%rd3, %rd2, %rd8;
	add.s32 	%r5, %r2, -9;
$L__BB0_3:
	mov.u32 	%r6, %r26;
	setp.ge.u32 	%p3, %r1, %r6;
	@%p3 bra 	$L__BB0_6;
	ld.global.u32 	%r18, [%rd3];
	mad.lo.s32 	%r19, %r6, 9, %r4;
	mul.wide.u32 	%rd9, %r19, 4;
	add.s64 	%rd10, %rd1, %rd9;
	ld.global.u32 	%r8, [%rd10];
	setp.le.s32 	%p4, %r18, %r8;
	@%p4 bra 	$L__BB0_6;
	st.global.u32 	[%rd3], %r8;
$L__BB0_6:
	setp.ne.s32 	%p5, %r1, 0;
	and.b32  	%r20, %r27, 1;
	setp.eq.b32 	%p6, %r20, 1;
	not.pred 	%p7, %p6;
	or.pred  	%p8, %p5, %p7;
	@%p8 bra 	$L__BB0_9;
	ld.global.u32 	%r21, [%rd2];
	mad.lo.s32 	%r22, %r27, 9, %r5;
	mul.wide.s32 	%rd11, %r22, 4;
	add.s64 	%rd12, %rd1, %rd11;
	ld.global.u32 	%r9, [%rd12];
	setp.le.s32 	%p9, %r21, %r9;
	@%p9 bra 	$L__BB0_9;
	st.global.u32 	[%rd2], %r9;
$L__BB0_9:
	bar.sync 	0;
	shr.u32 	%r26, %r6, 1;
	shr.u32 	%r23, %r27, 31;
	add.s32 	%r24, %r27, %r23;
	shr.s32 	%r27, %r24, 1;
	setp.gt.u32 	%p10, %r6, 1;
	@%p10 bra 	$L__BB0_3;
$L__BB0_10:
	setp.ne.s32 	%p11, %r1, 0;
	@%p11 bra 	$L__BB0_13;
	ld.global.u32 	%r12, [%rd2];
	cvta.to.global.u64 	%rd13, %rd5;
	add.s64 	%rd4, %rd13, %rd7;
	ld.global.u32 	%r25, [%rd4];
	setp.ge.s32 	%p12, %r12, %r25;
	@%p12 bra 	$L__BB0_13;
	st.global.u32 	[%rd4], %r12;
$L__BB0_13:
	ret;

}


// ===== COMPILED SASS (sm_100) =====

	.target	sm_100

	.elftype	@"ET_EXEC"


//--------------------- .note.nv.tkinfo           --------------------------
	.section	.note.nv.tkinfo,"",@"SHT_NOTE"
	.sectionflags	@"SHF_NOTE_NV_TKINFO"
	.tkinfo
        /*0018*/ 	.word	0x00000002
        /*0030*/ 	.string	""
        /*0030*/ 	.string	"ptxas"
        /*0030*/ 	.string	"Cuda compilation tools, release 13.0, V13.0.88"
        /*0030*/ 	.string	"Build cuda_13.0.r13.0/compiler.36424714_0"
        /*0030*/ 	.string	"-arch sm_100 -m 64 "



//--------------------- .note.nv.cuinfo           --------------------------
	.section	.note.nv.cuinfo,"",@"SHT_NOTE"
	.sectionflags	@"SHF_NOTE_NV_CUINFO"
        /*0018*/ 	.short	0x0002
        /*001a*/ 	.short	0x0064
        /*001c*/ 	.short	0x0082
	.zero		2


//--------------------- .nv.info                  --------------------------
	.section	.nv.info,"",@"SHT_CUDA_INFO"
	.align	4


	//----- nvinfo : EIATTR_REGCOUNT
	.align		4
        /*0000*/ 	.byte	0x04, 0x2f
        /*0002*/ 	.short	(.L_1 - .L_0)
	.align		4
.L_0:
        /*0004*/ 	.word	index@(_Z7findMiniPiS_)
        /*0008*/ 	.word	0x00000013


	//----- nvinfo : EIATTR_FRAME_SIZE
	.align		4
.L_1:
        /*000c*/ 	.byte	0x04, 0x11
        /*000e*/ 	.short	(.L_3 - .L_2)
	.align		4
.L_2:
        /*0010*/ 	.word	index@(_Z7findMiniPiS_)
        /*0014*/ 	.word	0x00000000


	//----- nvinfo : EIATTR_MIN_STACK_SIZE
	.align		4
.L_3:
        /*0018*/ 	.byte	0x04, 0x12
        /*001a*/ 	.short	(.L_5 - .L_4)
	.align		4
.L_4:
        /*001c*/ 	.word	index@(_Z7findMiniPiS_)
        /*0020*/ 	.word	0x00000000
.L_5:


//--------------------- .nv.compat                --------------------------
	.section	.nv.compat,"",@"SHT_CUDA_COMPAT_INFO"
	.align	4
        /*0000*/ 	.byte	0x02, 0x09, 0x00, 0x00, 0x02, 0x02, 0x01, 0x00, 0x02, 0x05, 0x05, 0x00, 0x03, 0x07, 0x01, 0x01
        /*0010*/ 	.byte	0x02, 0x03, 0x00, 0x00, 0x02, 0x06, 0x01, 0x00, 0x04, 0x0b, 0x08, 0x00, 0x09, 0x00, 0x00, 0x00
        /*0020*/ 	.byte	0x00, 0x00, 0x00, 0x00


//--------------------- .nv.info._Z7findMiniPiS_  --------------------------
	.section	.nv.info._Z7findMiniPiS_,"",@"SHT_CUDA_INFO"
	.sectionflags	@""
	.align	4


	//----- nvinfo : EIATTR_CUDA_API_VERSION
	.align		4
        /*0000*/ 	.byte	0x04, 0x37
        /*0002*/ 	.short	(.L_7 - .L_6)
.L_6:
        /*0004*/ 	.word	0x00000082


	//----- nvinfo : EIATTR_KPARAM_INFO
	.align		4
.L_7:
        /*0008*/ 	.byte	0x04, 0x17
        /*000a*/ 	.short	(.L_9 - .L_8)
.L_8:
        /*000c*/ 	.word	0x00000000
        /*0010*/ 	.short	0x0002
        /*0012*/ 	.short	0x0010
        /*0014*/ 	.byte	0x00, 0xf5, 0x21, 0x00


	//----- nvinfo : EIATTR_KPARAM_INFO
	.align		4
.L_9:
        /*0018*/ 	.byte	0x04, 0x17
        /*001a*/ 	.short	(.L_11 - .L_10)
.L_10:
        /*001c*/ 	.word	0x00000000
        /*0020*/ 	.short	0x0001
        /*0022*/ 	.short	0x0008
        /*0024*/ 	.byte	0x00, 0xf5, 0x21, 0x00


	//----- nvinfo : EIATTR_KPARAM_INFO
	.align		4
.L_11:
        /*0028*/ 	.byte	0x04, 0x17
        /*002a*/ 	.short	(.L_13 - .L_12)
.L_12:
        /*002c*/ 	.word	0x00000000
        /*0030*/ 	.short	0x0000
        /*0032*/ 	.short	0x0000
        /*0034*/ 	.byte	0x00, 0xf0, 0x11, 0x00


	//----- nvinfo : EIATTR_SPARSE_MMA_MASK
	.align		4
.L_13:
        /*0038*/ 	.byte	0x03, 0x50
        /*003a*/ 	.short	0x0000


	//----- nvinfo : EIATTR_MAXREG_COUNT
	.align		4
        /*003c*/ 	.byte	0x03, 0x1b
        /*003e*/ 	.short	0x00ff


	//----- nvinfo : EIATTR_NUM_BARRIERS
	.align		4
        /*0040*/ 	.byte	0x02, 0x4c
        /*0042*/ 	.byte	0x01
	.zero		1


	//----- nvinfo : EIATTR_MERCURY_ISA_VERSION
	.align		4
        /*0044*/ 	.byte	0x03, 0x5f
        /*0046*/ 	.short	0x0101


	//----- nvinfo : EIATTR_VRC_CTA_INIT_COUNT
	.align		4
        /*0048*/ 	.byte	0x02, 0x4a
	.zero		1
	.zero		1


	//----- nvinfo : EIATTR_EXIT_INSTR_OFFSETS
	.align		4
        /*004c*/ 	.byte	0x04, 0x1c
        /*004e*/ 	.short	(.L_15 - .L_14)


	//   ....[0]....
.L_14:
        /*0050*/ 	.word	0x00000090


	//   ....[1]....
        /*0054*/ 	.word	0x00000330


	//   ....[2]....
        /*0058*/ 	.word	0x00000390


	//   ....[3]....
        /*005c*/ 	.word	0x000003b0


	//----- nvinfo : EIATTR_CRS_STACK_SIZE
	.align		4
.L_15:
        /*0060*/ 	.byte	0x04, 0x1e
        /*0062*/ 	.short	(.L_17 - .L_16)
.L_16:
        /*0064*/ 	.word	0x00000000


	//----- nvinfo : EIATTR_CBANK_PARAM_SIZE
	.align		4
.L_17:
        /*0068*/ 	.byte	0x03, 0x19
        /*006a*/ 	.short	0x0018


	//----- nvinfo : EIATTR_PARAM_CBANK
	.align		4
        /*006c*/ 	.byte	0x04, 0x0a
        /*006e*/ 	.short	(.L_19 - .L_18)
	.align		4
.L_18:
        /*0070*/ 	.word	index@(.nv.constant0._Z7findMiniPiS_)
        /*0074*/ 	.short	0x0380
        /*0076*/ 	.short	0x0018


	//----- nvinfo : EIATTR_SW_WAR
	.align		4
.L_19:
        /*0078*/ 	.byte	0x04, 0x36
        /*007a*/ 	.short	(.L_21 - .L_20)
.L_20:
        /*007c*/ 	.word	0x00000008
.L_21:


//--------------------- .nv.callgraph             --------------------------
	.section	.nv.callgraph,"",@"SHT_CUDA_CALLGRAPH"
	.align	4
	.sectionentsize	8
	.align		4
        /*0000*/ 	.word	0x00000000
	.align		4
        /*0004*/ 	.word	0xffffffff
	.align		4
        /*0008*/ 	.word	0x00000000
	.align		4
        /*000c*/ 	.word	0xfffffffe
	.align		4
        /*0010*/ 	.word	0x00000000
	.align		4
        /*0014*/ 	.word	0xfffffffd
	.align		4
        /*0018*/ 	.word	0x00000000
	.align		4
        /*001c*/ 	.word	0xfffffffc


//--------------------- .text._Z7findMiniPiS_     --------------------------
	.section	.text._Z7findMiniPiS_,"ax",@progbits
	.align	128
        .global         _Z7findMiniPiS_
        .type           _Z7findMiniPiS_,@function
        .size           _Z7findMiniPiS_,(.L_x_7 - _Z7findMiniPiS_)
        .other          _Z7findMiniPiS_,@"STO_CUDA_ENTRY STV_DEFAULT"
_Z7findMiniPiS_:
.text._Z7findMiniPiS_:
[----:B------:R-:W-:Y:S01]  /*0000*/  LDC R1, c[0x0][0x37c] ;  /* 0x0000df00ff017b82 */ /* 0x000fe20000000800 */
[----:B------:R-:W0:Y:S01]  /*0010*/  S2R R16, SR_TID.X ;  /* 0x0000000000107919 */ /* 0x000e220000002100 */
[----:B------:R-:W1:Y:S01]  /*0020*/  LDCU UR5, c[0x0][0x380] ;  /* 0x00007000ff0577ac */ /* 0x000e620008000800 */
[----:B------:R-:W2:Y:S01]  /*0030*/  LDCU UR6, c[0x0][0x380] ;  /* 0x00007000ff0677ac */ /* 0x000ea20008000800 */
[----:B-1----:R-:W-:-:S04]  /*0040*/  ULEA.HI UR4, UR5, UR5, URZ, 0x1 ;  /* 0x0000000505047291 */ /* 0x002fc8000f8f08ff */
[----:B------:R-:W-:Y:S01]  /*0050*/  USHF.R.S32.HI UR4, URZ, 0x1, UR4 ;  /* 0x00000001ff047899 */ /* 0x000fe20008011404 */
[----:B--2---:R-:W-:-:S05]  /*0060*/  IMAD.U32 R10, RZ, RZ, UR6 ;  /* 0x00000006ff0a7e24 */ /* 0x004fca000f8e00ff */
[----:B------:R-:W-:Y:S01]  /*0070*/  IMAD.U32 R11, RZ, RZ, UR4 ;  /* 0x00000004ff0b7e24 */ /* 0x000fe2000f8e00ff */
[----:B0-----:R-:W-:-:S13]  /*0080*/  ISETP.GT.AND P0, PT, R16, UR4, PT ;  /* 0x0000000410007c0c */ /* 0x001fda000bf04270 */
[----:B------:R-:W-:Y:S05]  /*0090*/  @P0 EXIT ;  /* 0x000000000000094d */ /* 0x000fea0003800000 */
[----:B------:R-:W0:Y:S01]  /*00a0*/  S2R R0, SR_CTAID.X ;  /* 0x0000000000007919 */ /* 0x000e220000002500 */
[----:B------:R-:W0:Y:S01]  /*00b0*/  LDC.64 R2, c[0x0][0x388] ;  /* 0x0000e200ff027b82 */ /* 0x000e220000000a00 */
[----:B------:R-:W-:Y:S01]  /*00c0*/  UIADD3 UR4, UPT, UPT, UR5, 0x1, URZ ;  /* 0x0000000105047890 */ /* 0x000fe2000fffe0ff */
[----:B------:R-:W1:Y:S03]  /*00d0*/  LDCU.64 UR6, c[0x0][0x358] ;  /* 0x00006b00ff0677ac */ /* 0x000e660008000a00 */
[----:B------:R-:W-:Y:S01]  /*00e0*/  UISETP.GE.U32.AND UP0, UPT, UR4, 0x3, UPT ;  /* 0x000000030400788c */ /* 0x000fe2000bf06070 */
[----:B0-----:R-:W-:-:S08]  /*00f0*/  IMAD.WIDE.U32 R2, R0, 0x4, R2 ;  /* 0x0000000400027825 */ /* 0x001fd000078e0002 */
[----:B-1----:R-:W-:Y:S05]  /*0100*/  BRA.U !UP0, `(.L_x_0) ;  /* 0x0000000108847547 */ /* 0x002fea000b800000 */
[----:B------:R-:W0:Y:S01]  /*0110*/  LDC.64 R4, c[0x0][0x388] ;  /* 0x0000e200ff047b82 */ /* 0x000e220000000a00 */
[----:B------:R-:W-:Y:S02]  /*0120*/  IMAD R7, R16, 0x9, RZ ;  /* 0x0000000910077824 */ /* 0x000fe400078e02ff */
[----:B------:R-:W-:Y:S02]  /*0130*/  VIADD R13, R0, 0xfffffff7 ;  /* 0xfffffff7000d7836 */ /* 0x000fe40000000000 */
[C---:B------:R-:W-:Y:S02]  /*0140*/  IMAD.IADD R12, R7.reuse, 0x1, R0 ;  /* 0x00000001070c7824 */ /* 0x040fe400078e0200 */
[----:B------:R-:W-:-:S07]  /*0150*/  IMAD.WIDE.U32 R6, R7, 0x4, R2 ;  /* 0x0000000407067825 */ /* 0x000fce00078e0002 */
.L_x_5:
[----:B------:R-:W-:Y:S01]  /*0160*/  ISETP.GE.U32.AND P1, PT, R16, R11, PT ;  /* 0x0000000b1000720c */ /* 0x000fe20003f26070 */
[----:B------:R-:W-:Y:S01]  /*0170*/  BSSY.RECONVERGENT B0, `(.L_x_1) ;  /* 0x000000b000007945 */ /* 0x000fe20003800200 */
[----:B------:R-:W-:-:S04]  /*0180*/  LOP3.LUT R8, R10, 0x1, RZ, 0xc0, !PT ;  /* 0x000000010a087812 */ /* 0x000fc800078ec0ff */
[----:B------:R-:W-:-:S04]  /*0190*/  ISETP.NE.U32.AND P0, PT, R8, 0x1, PT ;  /* 0x000000010800780c */ /* 0x000fc80003f05070 */
[----:B------:R-:W-:-:S03]  /*01a0*/  ISETP.NE.OR P0, PT, R16, RZ, P0 ;  /* 0x000000ff1000720c */ /* 0x000fc60000705670 */
[----:B-12---:R-:W-:Y:S10]  /*01b0*/  @P1 BRA `(.L_x_2) ;  /* 0x0000000000181947 */ /* 0x006ff40003800000 */
[----:B------:R-:W-:Y:S01]  /*01c0*/  IMAD R9, R11, 0x9, R12 ;  /* 0x000000090b097824 */ /* 0x000fe200078e020c */
[----:B------:R-:W2:Y:S03]  /*01d0*/  LDG.E R14, desc[UR6][R6.64] ;  /* 0x00000006060e7981 */ /* 0x000ea6000c1e1900 */
[----:B0-----:R-:W-:-:S06]  /*01e0*/  IMAD.WIDE.U32 R8, R9, 0x4, R4 ;  /* 0x0000000409087825 */ /* 0x001fcc00078e0004 */
[----:B------:R-:W2:Y:S02]  /*01f0*/  LDG.E R9, desc[UR6][R8.64] ;  /* 0x0000000608097981 */ /* 0x000ea4000c1e1900 */
[----:B--2---:R-:W-:-:S13]  /*0200*/  ISETP.GT.AND P1, PT, R14, R9, PT ;  /* 0x000000090e00720c */ /* 0x004fda0003f24270 */
[----:B------:R1:W-:Y:S02]  /*0210*/  @P1 STG.E desc[UR6][R6.64], R9 ;  /* 0x0000000906001986 */ /* 0x0003e4000c101906 */
.L_x_2:
[----:B------:R-:W-:Y:S05]  /*0220*/  BSYNC.RECONVERGENT B0 ;  /* 0x0000000000007941 */ /* 0x000fea0003800200 */
.L_x_1:
[----:B------:R-:W-:Y:S04]  /*0230*/  BSSY.RECONVERGENT B0, `(.L_x_3) ;  /* 0x0000008000007945 */ /* 0x000fe80003800200 */
[----:B------:R-:W-:Y:S05]  /*0240*/  @P0 BRA `(.L_x_4) ;  /* 0x0000000000180947 */ /* 0x000fea0003800000 */
[----:B-1----:R-:W-:Y:S01]  /*0250*/  IMAD R9, R10, 0x9, R13 ;  /* 0x000000090a097824 */ /* 0x002fe200078e020d */
[----:B------:R-:W2:Y:S03]  /*0260*/  LDG.E R14, desc[UR6][R2.64] ;  /* 0x00000006020e7981 */ /* 0x000ea6000c1e1900 */
[----:B0-----:R-:W-:-:S06]  /*0270*/  IMAD.WIDE R8, R9, 0x4, R4 ;  /* 0x0000000409087825 */ /* 0x001fcc00078e0204 */
[----:B------:R-:W2:Y:S02]  /*0280*/  LDG.E R9, desc[UR6][R8.64] ;  /* 0x0000000608097981 */ /* 0x000ea4000c1e1900 */
[----:B--2---:R-:W-:-:S13]  /*0290*/  ISETP.GT.AND P0, PT, R14, R9, PT ;  /* 0x000000090e00720c */ /* 0x004fda0003f04270 */
[----:B------:R2:W-:Y:S02]  /*02a0*/  @P0 STG.E desc[UR6][R2.64], R9 ;  /* 0x0000000902000986 */ /* 0x0005e4000c101906 */
.L_x_4:
[----:B------:R-:W-:Y:S05]  /*02b0*/  BSYNC.RECONVERGENT B0 ;  /* 0x0000000000007941 */ /* 0x000fea0003800200 */
.L_x_3:
[----:B------:R-:W-:Y:S01]  /*02c0*/  BAR.SYNC.DEFER_BLOCKING 0x0 ;  /* 0x0000000000007b1d */ /* 0x000fe20000010000 */
[----:B------:R-:W-:Y:S02]  /*02d0*/  ISETP.GT.U32.AND P0, PT, R11, 0x1, PT ;  /* 0x000000010b00780c */ /* 0x000fe40003f04070 */
[----:B------:R-:W-:Y:S02]  /*02e0*/  LEA.HI R10, R10, R10, RZ, 0x1 ;  /* 0x0000000a0a0a7211 */ /* 0x000fe400078f08ff */
[----:B------:R-:W-:Y:S02]  /*02f0*/  SHF.R.U32.HI R11, RZ, 0x1, R11 ;  /* 0x00000001ff0b7819 */ /* 0x000fe4000001160b */
[----:B------:R-:W-:-:S07]  /*0300*/  SHF.R.S32.HI R10, RZ, 0x1, R10 ;  /* 0x00000001ff0a7819 */ /* 0x000fce000001140a */
[----:B------:R-:W-:Y:S05]  /*0310*/  @P0 BRA `(.L_x_5) ;  /* 0xfffffffc00900947 */ /* 0x000fea000383ffff */
.L_x_0:
[----:B------:R-:W-:-:S13]  /*0320*/  ISETP.NE.AND P0, PT, R16, RZ, PT ;  /* 0x000000ff1000720c */ /* 0x000fda0003f05270 */
[----:B------:R-:W-:Y:S05]  /*0330*/  @P0 EXIT ;  /* 0x000000000000094d */ /* 0x000fea0003800000 */
[----:B0-----:R-:W0:Y:S01]  /*0340*/  LDC.64 R4, c[0x0][0x390] ;  /* 0x0000e400ff047b82 */ /* 0x001e220000000a00 */
[----:B--2---:R-:W2:Y:S01]  /*0350*/  LDG.E R3, desc[UR6][R2.64] ;  /* 0x0000000602037981 */ /* 0x004ea2000c1e1900 */
[----:B0-----:R-:W-:-:S05]  /*0360*/  IMAD.WIDE.U32 R4, R0, 0x4, R4 ;  /* 0x0000000400047825 */ /* 0x001fca00078e0004 */
[----:B------:R-:W2:Y:S02]  /*0370*/  LDG.E R0, desc[UR6][R4.64] ;  /* 0x0000000604007981 */ /* 0x000ea4000c1e1900 */
[----:B--2---:R-:W-:-:S13]  /*0380*/  ISETP.GE.AND P0, PT, R3, R0, PT ;  /* 0x000000000300720c */ /* 0x004fda0003f06270 */
[----:B------:R-:W-:Y:S05]  /*0390*/  @P0 EXIT ;  /* 0x000000000000094d */ /* 0x000fea0003800000 */
[----:B------:R-:W-:Y:S01]  /*03a0*/  STG.E desc[UR6][R4.64], R3 ;  /* 0x0000000304007986 */ /* 0x000fe2000c101906 */
[----:B------:R-:W-:Y:S05]  /*03b0*/  EXIT ;  /* 0x000000000000794d */ /* 0x000fea0003800000 */
.L_x_6:
[----:B------:R-:W-:-:S00]  /*03c0*/  BRA `(.L_x_6) ;  /* 0xfffffffc00fc7947 */ /* 0x000fc0000383ffff */
[----:B------:R-:W-:-:S00]  /*03d0*/  NOP ;  /* 0x0000000000007918 */ /* 0x000fc00000000000 */
        /* <DEDUP_REMOVED lines=10> */
.L_x_7:


//--------------------- .nv.shared.reserved.0     --------------------------
	.section	.nv.shared.reserved.0,"aw",@nobits
	.weak		__nv_reservedSMEM_offset_0_alias
	.size		__nv_reservedSMEM_offset_0_alias, 0, 64
	.other		__nv_reservedSMEM_offset_0_alias,@"STO_CUDA_RESERVED_SHARED STV_DEFAULT"
__nv_reservedSMEM_offset_0_alias:
	.zero		0
	.zero		64


//--------------------- .nv.constant0._Z7findMiniPiS_ --------------------------
	.section	.nv.constant0._Z7findMiniPiS_,"a",@progbits
	.sectionflags	@""
	.align	4
.nv.constant0._Z7findMiniPiS_:
	.zero		920


//--------------------- SYMBOLS --------------------------

	.type		.nv.reservedSmem.offset0,@object
	.size		.nv.reservedSmem.offset0,0x4
